	.headerflags	@"EF_CUDA_TEXMODE_UNIFIED EF_CUDA_64BIT_ADDRESS EF_CUDA_ACCELERATORS EF_CUDA_SM90 EF_CUDA_VIRTUAL_SM(EF_CUDA_SM90)"
	.elftype	@"ET_EXEC"


//--------------------- .nv.info                  --------------------------
	.section	.nv.info,"",@"SHT_CUDA_INFO"
	.align	4


	//----- nvinfo : EIATTR_REGCOUNT
	.align		4
        /*0000*/ 	.byte	0x04, 0x2f
        /*0002*/ 	.short	(.L_1 - .L_0)
	.align		4
.L_0:
        /*0004*/ 	.word	index@(triton_poi_fused_convolution_relu_5)
        /*0008*/ 	.word	0x00000018


	//----- nvinfo : EIATTR_MIN_STACK_SIZE
	.align		4
.L_1:
        /*000c*/ 	.byte	0x04, 0x12
        /*000e*/ 	.short	(.L_3 - .L_2)
	.align		4
.L_2:
        /*0010*/ 	.word	index@(triton_poi_fused_convolution_relu_5)
        /*0014*/ 	.word	0x00000000


	//----- nvinfo : EIATTR_FRAME_SIZE
	.align		4
.L_3:
        /*0018*/ 	.byte	0x04, 0x11
        /*001a*/ 	.short	(.L_5 - .L_4)
	.align		4
.L_4:
        /*001c*/ 	.word	index@(triton_poi_fused_convolution_relu_5)
        /*0020*/ 	.word	0x00000000


	//----- nvinfo : EIATTR_MIN_STACK_SIZE
	.align		4
.L_5:
        /*0024*/ 	.byte	0x04, 0x12
        /*0026*/ 	.short	(.L_7 - .L_6)
	.align		4
.L_6:
        /*0028*/ 	.word	index@(triton_poi_fused_convolution_relu_5)
        /*002c*/ 	.word	0x00000000
.L_7:


//--------------------- .nv.info.triton_poi_fused_convolution_relu_5 --------------------------
	.section	.nv.info.triton_poi_fused_convolution_relu_5,"",@"SHT_CUDA_INFO"
	.sectionflags	@""
	.align	4


	//----- nvinfo : EIATTR_CUDA_API_VERSION
	.align		4
        /*0000*/ 	.byte	0x04, 0x37
        /*0002*/ 	.short	(.L_9 - .L_8)
.L_8:
        /*0004*/ 	.word	0x0000007c


	//----- nvinfo : EIATTR_KPARAM_INFO
	.align		4
.L_9:
        /*0008*/ 	.byte	0x04, 0x17
        /*000a*/ 	.short	(.L_11 - .L_10)
.L_10:
        /*000c*/ 	.word	0x00000000
        /*0010*/ 	.short	0x0002
        /*0012*/ 	.short	0x0010
        /*0014*/ 	.byte	0x00, 0xf0, 0x11, 0x00


	//----- nvinfo : EIATTR_KPARAM_INFO
	.align		4
.L_11:
        /*0018*/ 	.byte	0x04, 0x17
        /*001a*/ 	.short	(.L_13 - .L_12)
.L_12:
        /*001c*/ 	.word	0x00000000
        /*0020*/ 	.short	0x0001
        /*0022*/ 	.short	0x0008
        /*0024*/ 	.byte	0x00, 0xf4, 0x21, 0x00


	//----- nvinfo : EIATTR_KPARAM_INFO
	.align		4
.L_13:
        /*0028*/ 	.byte	0x04, 0x17
        /*002a*/ 	.short	(.L_15 - .L_14)
.L_14:
        /*002c*/ 	.word	0x00000000
        /*0030*/ 	.short	0x0000
        /*0032*/ 	.short	0x0000
        /*0034*/ 	.byte	0x00, 0xf4, 0x21, 0x00


	//----- nvinfo : EIATTR_SPARSE_MMA_MASK
	.align		4
.L_15:
        /*0038*/ 	.byte	0x03, 0x50
        /*003a*/ 	.short	0x0000


	//----- nvinfo : EIATTR_MAXREG_COUNT
	.align		4
        /*003c*/ 	.byte	0x03, 0x1b
        /*003e*/ 	.short	0x00ff


	//----- nvinfo : EIATTR_EXIT_INSTR_OFFSETS
	.align		4
        /*0040*/ 	.byte	0x04, 0x1c
        /*0042*/ 	.short	(.L_17 - .L_16)


	//   ....[0]....
.L_16:
        /*0044*/ 	.word	0x00000380


	//   ....[1]....
        /*0048*/ 	.word	0x000003a0


	//----- nvinfo : EIATTR_REQNTID
	.align		4
.L_17:
        /*004c*/ 	.byte	0x04, 0x10
        /*004e*/ 	.short	(.L_19 - .L_18)
.L_18:
        /*0050*/ 	.word	0x00000080
        /*0054*/ 	.word	0x00000001
        /*0058*/ 	.word	0x00000001


	//----- nvinfo : EIATTR_CBANK_PARAM_SIZE
	.align		4
.L_19:
        /*005c*/ 	.byte	0x03, 0x19
        /*005e*/ 	.short	0x0014


	//----- nvinfo : EIATTR_PARAM_CBANK
	.align		4
        /*0060*/ 	.byte	0x04, 0x0a
        /*0062*/ 	.short	(.L_21 - .L_20)
	.align		4
.L_20:
        /*0064*/ 	.word	index@(.nv.constant0.triton_poi_fused_convolution_relu_5)
        /*0068*/ 	.short	0x0210
        /*006a*/ 	.short	0x0014


	//----- nvinfo : EIATTR_SW_WAR
	.align		4
.L_21:
        /*006c*/ 	.byte	0x04, 0x36
        /*006e*/ 	.short	(.L_23 - .L_22)
.L_22:
        /*0070*/ 	.word	0x00000008
.L_23:


//--------------------- .nv.callgraph             --------------------------
	.section	.nv.callgraph,"",@"SHT_CUDA_CALLGRAPH"
	.align	4
	.sectionentsize	8
	.align		4
        /*0000*/ 	.word	0x00000000
	.align		4
        /*0004*/ 	.word	0xffffffff
	.align		4
        /*0008*/ 	.word	0x00000000
	.align		4
        /*000c*/ 	.word	0xfffffffe
	.align		4
        /*0010*/ 	.word	0x00000000
	.align		4
        /*0014*/ 	.word	0xfffffffd
	.align		4
        /*0018*/ 	.word	0x00000000
	.align		4
        /*001c*/ 	.word	0xfffffffc


//--------------------- .text.triton_poi_fused_convolution_relu_5 --------------------------
	.section	.text.triton_poi_fused_convolution_relu_5,"ax",@progbits
	.align	128
        .global         triton_poi_fused_convolution_relu_5
        .type           triton_poi_fused_convolution_relu_5,@function
        .size           triton_poi_fused_convolution_relu_5,(.L_x_1 - triton_poi_fused_convolution_relu_5)
        .other          triton_poi_fused_convolution_relu_5,@"STO_CUDA_ENTRY STV_DEFAULT"
triton_poi_fused_convolution_relu_5:
.text.triton_poi_fused_convolution_relu_5:
[----:B------:R-:W0:Y:S02]  /*0000*/  LDC R1, c[0x0][0x28] ;  /* 0x00000a00ff017b82 */ /* 0x000e240000000800 */
[----:B------:R-:W1:Y:S01]  /*0010*/  S2R R0, SR_TID.X ;  /* 0x0000000000007919 */ /* 0x000e620000002100 */
[----:B------:R-:W2:Y:S01]  /*0020*/  LDC.64 R2, c[0x0][0x210] ;  /* 0x00008400ff027b82 */ /* 0x000ea20000000a00 */
[----:B------:R-:W-:Y:S02]  /*0030*/  CS2R R12, SRZ ;  /* 0x00000000000c7805 */ /* 0x000fe4000001ff00 */
[----:B------:R-:W-:Y:S01]  /*0040*/  CS2R R14, SRZ ;  /* 0x00000000000e7805 */ /* 0x000fe2000001ff00 */
[----:B------:R-:W3:Y:S01]  /*0050*/  S2R R5, SR_CTAID.X ;  /* 0x0000000000057919 */ /* 0x000ee20000002500 */
[----:B------:R-:W-:Y:S02]  /*0060*/  CS2R R16, SRZ ;  /* 0x0000000000107805 */ /* 0x000fe4000001ff00 */
[----:B------:R-:W-:Y:S01]  /*0070*/  CS2R R18, SRZ ;  /* 0x0000000000127805 */ /* 0x000fe2000001ff00 */
[----:B------:R-:W-:Y:S01]  /*0080*/  ULDC.64 UR4, c[0x0][0x208] ;  /* 0x0000820000047ab9 */ /* 0x000fe20000000a00 */
[----:B------:R-:W4:Y:S01]  /*0090*/  LDC.64 R20, c[0x0][0x218] ;  /* 0x00008600ff147b82 */ /* 0x000f220000000a00 */
[----:B-1----:R-:W-:Y:S01]  /*00a0*/  IMAD.SHL.U32 R0, R0, 0x4, RZ ;  /* 0x0000000400007824 */ /* 0x002fe200078e00ff */
[----:B---3--:R-:W-:-:S04]  /*00b0*/  SHF.R.S32.HI R4, RZ, 0x15, R5 ;  /* 0x00000015ff047819 */ /* 0x008fc80000011405 */
[----:B------:R-:W-:Y:S02]  /*00c0*/  LOP3.LUT R0, R0, 0x1fc, RZ, 0xc0, !PT ;  /* 0x000001fc00007812 */ /* 0x000fe400078ec0ff */
[----:B------:R-:W-:-:S03]  /*00d0*/  SGXT R4, R4, 0x1 ;  /* 0x000000010404781a */ /* 0x000fc60000000200 */
[----:B------:R-:W-:-:S04]  /*00e0*/  IMAD R5, R5, 0x400, R0 ;  /* 0x0000040005057824 */ /* 0x000fc800078e0200 */
[C---:B--2---:R-:W-:Y:S01]  /*00f0*/  IMAD.WIDE R2, R5.reuse, 0x4, R2 ;  /* 0x0000000405027825 */ /* 0x044fe200078e0202 */
[----:B------:R-:W-:Y:S02]  /*0100*/  LEA.HI R4, R4, R5, RZ, 0x6 ;  /* 0x0000000504047211 */ /* 0x000fe400078f30ff */
[----:B------:R-:W-:Y:S02]  /*0110*/  ISETP.GE.AND P1, PT, R5, 0x38400, PT ;  /* 0x000384000500780c */ /* 0x000fe40003f26270 */
[----:B------:R-:W-:-:S05]  /*0120*/  LOP3.LUT R4, R4, 0xffffffc0, RZ, 0xc0, !PT ;  /* 0xffffffc004047812 */ /* 0x000fca00078ec0ff */
[C---:B------:R-:W-:Y:S02]  /*0130*/  IMAD.IADD R7, R5.reuse, 0x1, -R4 ;  /* 0x0000000105077824 */ /* 0x040fe400078e0a04 */
[----:B------:R-:W-:Y:S02]  /*0140*/  VIADD R5, R5, 0x200 ;  /* 0x0000020005057836 */ /* 0x000fe40000000000 */
[----:B----4-:R-:W-:Y:S02]  /*0150*/  IMAD.WIDE R20, R7, 0x4, R20 ;  /* 0x0000000407147825 */ /* 0x010fe400078e0214 */
[----:B------:R-:W2:Y:S01]  /*0160*/  @!P1 LDG.E.128 R12, desc[UR4][R2.64] ;  /* 0x00000004020c9981 */ /* 0x000ea2000c1e1d00 */
[----:B------:R-:W-:-:S03]  /*0170*/  ISETP.GE.AND P0, PT, R5, 0x38400, PT ;  /* 0x000384000500780c */ /* 0x000fc60003f06270 */
[----:B------:R-:W2:Y:S01]  /*0180*/  @!P1 LDG.E.EL.128 R16, desc[UR4][R20.64] ;  /* 0x0000000414109981 */ /* 0x000ea2000c2e1d00 */
[----:B------:R-:W-:Y:S02]  /*0190*/  CS2R R4, SRZ ;  /* 0x0000000000047805 */ /* 0x000fe4000001ff00 */
[----:B------:R-:W-:Y:S02]  /*01a0*/  CS2R R6, SRZ ;  /* 0x0000000000067805 */ /* 0x000fe4000001ff00 */
[----:B------:R-:W-:Y:S02]  /*01b0*/  CS2R R8, SRZ ;  /* 0x0000000000087805 */ /* 0x000fe4000001ff00 */
[----:B------:R-:W-:-:S03]  /*01c0*/  CS2R R10, SRZ ;  /* 0x00000000000a7805 */ /* 0x000fc6000001ff00 */
[----:B------:R-:W3:Y:S04]  /*01d0*/  @!P0 LDG.E.EL.128 R4, desc[UR4][R20.64] ;  /* 0x0000000414048981 */ /* 0x000ee8000c2e1d00 */
[----:B------:R-:W3:Y:S01]  /*01e0*/  @!P0 LDG.E.128 R8, desc[UR4][R2.64+0x800] ;  /* 0x0008000402088981 */ /* 0x000ee2000c1e1d00 */
[----:B--2---:R-:W-:Y:S01]  /*01f0*/  FSETP.GEU.AND P5, PT, R12, -R16, PT ;  /* 0x800000100c00720b */ /* 0x004fe20003fae000 */
[----:B------:R-:W-:Y:S01]  /*0200*/  FADD R12, R16, R12 ;  /* 0x0000000c100c7221 */ /* 0x000fe20000000000 */
[----:B------:R-:W-:Y:S01]  /*0210*/  FSETP.GEU.AND P4, PT, R13, -R17, PT ;  /* 0x800000110d00720b */ /* 0x000fe20003f8e000 */
[----:B------:R-:W-:Y:S01]  /*0220*/  FADD R13, R17, R13 ;  /* 0x0000000d110d7221 */ /* 0x000fe20000000000 */
[----:B------:R-:W-:Y:S01]  /*0230*/  FSETP.GEU.AND P3, PT, R14, -R18, PT ;  /* 0x800000120e00720b */ /* 0x000fe20003f6e000 */
[----:B------:R-:W-:Y:S01]  /*0240*/  FADD R14, R18, R14 ;  /* 0x0000000e120e7221 */ /* 0x000fe20000000000 */
[----:B------:R-:W-:Y:S01]  /*0250*/  FADD R0, R19, R15 ;  /* 0x0000000f13007221 */ /* 0x000fe20000000000 */
[----:B------:R-:W-:-:S02]  /*0260*/  FSETP.GEU.AND P2, PT, R15, -R19, PT ;  /* 0x800000130f00720b */ /* 0x000fc40003f4e000 */
[----:B------:R-:W-:Y:S02]  /*0270*/  SEL R12, R12, RZ, P5 ;  /* 0x000000ff0c0c7207 */ /* 0x000fe40002800000 */
[----:B------:R-:W-:Y:S02]  /*0280*/  SEL R13, R13, RZ, P4 ;  /* 0x000000ff0d0d7207 */ /* 0x000fe40002000000 */
[----:B------:R-:W-:Y:S02]  /*0290*/  SEL R14, R14, RZ, P3 ;  /* 0x000000ff0e0e7207 */ /* 0x000fe40001800000 */
[----:B------:R-:W-:Y:S01]  /*02a0*/  SEL R15, R0, RZ, P2 ;  /* 0x000000ff000f7207 */ /* 0x000fe20001000000 */
[----:B---3--:R-:W-:Y:S01]  /*02b0*/  FADD R0, R7, R11 ;  /* 0x0000000b07007221 */ /* 0x008fe20000000000 */
[----:B------:R-:W-:Y:S01]  /*02c0*/  FSETP.GEU.AND P4, PT, R8, -R4, PT ;  /* 0x800000040800720b */ /* 0x000fe20003f8e000 */
[----:B------:R-:W-:Y:S01]  /*02d0*/  FADD R4, R4, R8 ;  /* 0x0000000804047221 */ /* 0x000fe20000000000 */
[----:B------:R-:W-:Y:S01]  /*02e0*/  FSETP.GEU.AND P3, PT, R9, -R5, PT ;  /* 0x800000050900720b */ /* 0x000fe20003f6e000 */
[----:B------:R1:W-:Y:S01]  /*02f0*/  @!P1 STG.E.128 desc[UR4][R2.64], R12 ;  /* 0x0000000c02009986 */ /* 0x0003e2000c101d04 */
        /* <DEDUP_REMOVED lines=8> */
[----:B------:R-:W-:Y:S06]  /*0380*/  @P0 EXIT ;  /* 0x000000000000094d */ /* 0x000fec0003800000 */
[----:B------:R-:W-:Y:S01]  /*0390*/  STG.E.128 desc[UR4][R2.64+0x800], R4 ;  /* 0x0008000402007986 */ /* 0x000fe2000c101d04 */
[----:B------:R-:W-:Y:S05]  /*03a0*/  EXIT ;  /* 0x000000000000794d */ /* 0x000fea0003800000 */
.L_x_0:
[----:B------:R-:W-:-:S00]  /*03b0*/  BRA `(.L_x_0) ;  /* 0xfffffffc00fc7947 */ /* 0x000fc0000383ffff */
[----:B------:R-:W-:-:S00]  /*03c0*/  NOP ;  /* 0x0000000000007918 */ /* 0x000fc00000000000 */
        /* <DEDUP_REMOVED lines=11> */
.L_x_1:


//--------------------- .nv.constant0.triton_poi_fused_convolution_relu_5 --------------------------
	.section	.nv.constant0.triton_poi_fused_convolution_relu_5,"a",@progbits
	.sectionflags	@""
	.align	4
.nv.constant0.triton_poi_fused_convolution_relu_5:
	.zero		548
